	.headerflags	@"EF_CUDA_TEXMODE_UNIFIED EF_CUDA_64BIT_ADDRESS EF_CUDA_ACCELERATORS EF_CUDA_SM90 EF_CUDA_VIRTUAL_SM(EF_CUDA_SM90)"
	.elftype	@"ET_EXEC"


//--------------------- .nv.info                  --------------------------
	.section	.nv.info,"",@"SHT_CUDA_INFO"
	.align	4


	//----- nvinfo : EIATTR_REGCOUNT
	.align		4
        /*0000*/ 	.byte	0x04, 0x2f
        /*0002*/ 	.short	(.L_1 - .L_0)
	.align		4
.L_0:
        /*0004*/ 	.word	index@(triton_poi_fused_add_clamp_57)
        /*0008*/ 	.word	0x0000000b


	//----- nvinfo : EIATTR_MIN_STACK_SIZE
	.align		4
.L_1:
        /*000c*/ 	.byte	0x04, 0x12
        /*000e*/ 	.short	(.L_3 - .L_2)
	.align		4
.L_2:
        /*0010*/ 	.word	index@(triton_poi_fused_add_clamp_57)
        /*0014*/ 	.word	0x00000000


	//----- nvinfo : EIATTR_FRAME_SIZE
	.align		4
.L_3:
        /*0018*/ 	.byte	0x04, 0x11
        /*001a*/ 	.short	(.L_5 - .L_4)
	.align		4
.L_4:
        /*001c*/ 	.word	index@(triton_poi_fused_add_clamp_57)
        /*0020*/ 	.word	0x00000000


	//----- nvinfo : EIATTR_MIN_STACK_SIZE
	.align		4
.L_5:
        /*0024*/ 	.byte	0x04, 0x12
        /*0026*/ 	.short	(.L_7 - .L_6)
	.align		4
.L_6:
        /*0028*/ 	.word	index@(triton_poi_fused_add_clamp_57)
        /*002c*/ 	.word	0x00000000
.L_7:


//--------------------- .nv.info.triton_poi_fused_add_clamp_57 --------------------------
	.section	.nv.info.triton_poi_fused_add_clamp_57,"",@"SHT_CUDA_INFO"
	.sectionflags	@""
	.align	4


	//----- nvinfo : EIATTR_CUDA_API_VERSION
	.align		4
        /*0000*/ 	.byte	0x04, 0x37
        /*0002*/ 	.short	(.L_9 - .L_8)
.L_8:
        /*0004*/ 	.word	0x0000007c


	//----- nvinfo : EIATTR_KPARAM_INFO
	.align		4
.L_9:
        /*0008*/ 	.byte	0x04, 0x17
        /*000a*/ 	.short	(.L_11 - .L_10)
.L_10:
        /*000c*/ 	.word	0x00000000
        /*0010*/ 	.short	0x0001
        /*0012*/ 	.short	0x0008
        /*0014*/ 	.byte	0x00, 0xf0, 0x11, 0x00


	//----- nvinfo : EIATTR_KPARAM_INFO
	.align		4
.L_11:
        /*0018*/ 	.byte	0x04, 0x17
        /*001a*/ 	.short	(.L_13 - .L_12)
.L_12:
        /*001c*/ 	.word	0x00000000
        /*0020*/ 	.short	0x0000
        /*0022*/ 	.short	0x0000
        /*0024*/ 	.byte	0x00, 0xf4, 0x21, 0x00


	//----- nvinfo : EIATTR_SPARSE_MMA_MASK
	.align		4
.L_13:
        /*0028*/ 	.byte	0x03, 0x50
        /*002a*/ 	.short	0x0000


	//----- nvinfo : EIATTR_MAXREG_COUNT
	.align		4
        /*002c*/ 	.byte	0x03, 0x1b
        /*002e*/ 	.short	0x00ff


	//----- nvinfo : EIATTR_EXIT_INSTR_OFFSETS
	.align		4
        /*0030*/ 	.byte	0x04, 0x1c
        /*0032*/ 	.short	(.L_15 - .L_14)


	//   ....[0]....
.L_14:
        /*0034*/ 	.word	0x000001b0


	//   ....[1]....
        /*0038*/ 	.word	0x00000200


	//----- nvinfo : EIATTR_REQNTID
	.align		4
.L_15:
        /*003c*/ 	.byte	0x04, 0x10
        /*003e*/ 	.short	(.L_17 - .L_16)
.L_16:
        /*0040*/ 	.word	0x00000020
        /*0044*/ 	.word	0x00000001
        /*0048*/ 	.word	0x00000001


	//----- nvinfo : EIATTR_CBANK_PARAM_SIZE
	.align		4
.L_17:
        /*004c*/ 	.byte	0x03, 0x19
        /*004e*/ 	.short	0x000c


	//----- nvinfo : EIATTR_PARAM_CBANK
	.align		4
        /*0050*/ 	.byte	0x04, 0x0a
        /*0052*/ 	.short	(.L_19 - .L_18)
	.align		4
.L_18:
        /*0054*/ 	.word	index@(.nv.constant0.triton_poi_fused_add_clamp_57)
        /*0058*/ 	.short	0x0210
        /*005a*/ 	.short	0x000c


	//----- nvinfo : EIATTR_SW_WAR
	.align		4
.L_19:
        /*005c*/ 	.byte	0x04, 0x36
        /*005e*/ 	.short	(.L_21 - .L_20)
.L_20:
        /*0060*/ 	.word	0x00000008
.L_21:


//--------------------- .nv.callgraph             --------------------------
	.section	.nv.callgraph,"",@"SHT_CUDA_CALLGRAPH"
	.align	4
	.sectionentsize	8
	.align		4
        /*0000*/ 	.word	0x00000000
	.align		4
        /*0004*/ 	.word	0xffffffff
	.align		4
        /*0008*/ 	.word	0x00000000
	.align		4
        /*000c*/ 	.word	0xfffffffe
	.align		4
        /*0010*/ 	.word	0x00000000
	.align		4
        /*0014*/ 	.word	0xfffffffd
	.align		4
        /*0018*/ 	.word	0x00000000
	.align		4
        /*001c*/ 	.word	0xfffffffc


//--------------------- .text.triton_poi_fused_add_clamp_57 --------------------------
	.section	.text.triton_poi_fused_add_clamp_57,"ax",@progbits
	.align	128
        .global         triton_poi_fused_add_clamp_57
        .type           triton_poi_fused_add_clamp_57,@function
        .size           triton_poi_fused_add_clamp_57,(.L_x_1 - triton_poi_fused_add_clamp_57)
        .other          triton_poi_fused_add_clamp_57,@"STO_CUDA_ENTRY STV_DEFAULT"
triton_poi_fused_add_clamp_57:
.text.triton_poi_fused_add_clamp_57:
[----:B------:R-:W0:Y:S02]  /*0000*/  LDC R1, c[0x0][0x28] ;  /* 0x00000a00ff017b82 */ /* 0x000e240000000800 */
[----:B------:R-:W1:Y:S01]  /*0010*/  S2R R0, SR_TID.X ;  /* 0x0000000000007919 */ /* 0x000e620000002100 */
[----:B------:R-:W-:Y:S01]  /*0020*/  IMAD.MOV.U32 R3, RZ, RZ, 0x3d800000 ;  /* 0x3d800000ff037424 */ /* 0x000fe200078e00ff */
[----:B------:R-:W2:Y:S01]  /*0030*/  S2R R5, SR_CTAID.X ;  /* 0x0000000000057919 */ /* 0x000ea20000002500 */
[----:B-1----:R-:W-:-:S05]  /*0040*/  IMAD.SHL.U32 R0, R0, 0x2, RZ ;  /* 0x0000000200007824 */ /* 0x002fca00078e00ff */
[----:B------:R-:W-:-:S05]  /*0050*/  LOP3.LUT R0, R0, 0x3e, RZ, 0xc0, !PT ;  /* 0x0000003e00007812 */ /* 0x000fca00078ec0ff */
[----:B--2---:R-:W-:-:S05]  /*0060*/  IMAD R5, R5, 0x40, R0 ;  /* 0x0000004005057824 */ /* 0x004fca00078e0200 */
[----:B------:R-:W-:Y:S02]  /*0070*/  IADD3 R0, R5, 0x1, RZ ;  /* 0x0000000105007810 */ /* 0x000fe40007ffe0ff */
[----:B------:R-:W-:Y:S02]  /*0080*/  I2FP.F32.S32 R2, R5 ;  /* 0x0000000500027245 */ /* 0x000fe40000201400 */
[----:B------:R-:W-:Y:S02]  /*0090*/  I2FP.F32.S32 R0, R0 ;  /* 0x0000000000007245 */ /* 0x000fe40000201400 */
[----:B------:R-:W-:Y:S01]  /*00a0*/  ISETP.GE.AND P0, PT, R5, 0x40, PT ;  /* 0x000000400500780c */ /* 0x000fe20003f06270 */
[----:B------:R-:W-:Y:S02]  /*00b0*/  FADD R2, R2, 0.5 ;  /* 0x3f00000002027421 */ /* 0x000fe40000000000 */
[----:B------:R-:W-:Y:S02]  /*00c0*/  FADD R0, R0, 0.5 ;  /* 0x3f00000000007421 */ /* 0x000fe40000000000 */
[----:B------:R-:W-:-:S02]  /*00d0*/  FFMA R2, R2, R3, -0.5 ;  /* 0xbf00000002027423 */ /* 0x000fc40000000003 */
[----:B------:R-:W-:-:S03]  /*00e0*/  FFMA R0, R0, R3, -0.5 ;  /* 0xbf00000000007423 */ /* 0x000fc60000000003 */
[----:B------:R-:W-:Y:S02]  /*00f0*/  FMNMX R4, RZ, R2, !PT ;  /* 0x00000002ff047209 */ /* 0x000fe40007800000 */
[----:B------:R-:W-:Y:S01]  /*0100*/  FMNMX R0, RZ, R0, !PT ;  /* 0x00000000ff007209 */ /* 0x000fe20007800000 */
[----:B------:R-:W1:Y:S03]  /*0110*/  LDC.64 R2, c[0x0][0x210] ;  /* 0x00008400ff027b82 */ /* 0x000e660000000a00 */
[----:B------:R-:W2:Y:S08]  /*0120*/  F2I.TRUNC.NTZ R4, R4 ;  /* 0x0000000400047305 */ /* 0x000eb0000020f100 */
[----:B------:R-:W3:Y:S01]  /*0130*/  F2I.TRUNC.NTZ R0, R0 ;  /* 0x0000000000007305 */ /* 0x000ee2000020f100 */
[----:B--2---:R-:W-:-:S05]  /*0140*/  VIMNMX R6, R4, 0x2, PT ;  /* 0x0000000204067848 */ /* 0x004fca0003fe0100 */
[----:B------:R-:W-:Y:S02]  /*0150*/  VIADD R6, R6, 0x1 ;  /* 0x0000000106067836 */ /* 0x000fe40000000000 */
[----:B-1----:R-:W-:Y:S01]  /*0160*/  IMAD.WIDE R2, R5, 0x8, R2 ;  /* 0x0000000805027825 */ /* 0x002fe200078e0202 */
[----:B---3--:R-:W-:Y:S02]  /*0170*/  VIMNMX R7, R0, 0x2, PT ;  /* 0x0000000200077848 */ /* 0x008fe40003fe0100 */
[----:B------:R-:W-:Y:S02]  /*0180*/  SHF.R.S32.HI R5, RZ, 0x1f, R6 ;  /* 0x0000001fff057819 */ /* 0x000fe40000011406 */
[----:B------:R-:W-:-:S04]  /*0190*/  IADD3 R8, R7, 0x1, RZ ;  /* 0x0000000107087810 */ /* 0x000fc80007ffe0ff */
[----:B------:R-:W-:Y:S01]  /*01a0*/  SHF.R.S32.HI R7, RZ, 0x1f, R8 ;  /* 0x0000001fff077819 */ /* 0x000fe20000011408 */
[----:B------:R-:W-:Y:S06]  /*01b0*/  @P0 EXIT ;  /* 0x000000000000094d */ /* 0x000fec0003800000 */
[----:B------:R-:W-:Y:S01]  /*01c0*/  IMAD.MOV.U32 R4, RZ, RZ, R6 ;  /* 0x000000ffff047224 */ /* 0x000fe200078e0006 */
[----:B------:R-:W-:Y:S01]  /*01d0*/  MOV R6, R8 ;  /* 0x0000000800067202 */ /* 0x000fe20000000f00 */
[----:B------:R-:W-:-:S04]  /*01e0*/  ULDC.64 UR4, c[0x0][0x208] ;  /* 0x0000820000047ab9 */ /* 0x000fc80000000a00 */
[----:B------:R-:W-:Y:S01]  /*01f0*/  STG.E.128 desc[UR4][R2.64], R4 ;  /* 0x0000000402007986 */ /* 0x000fe2000c101d04 */
[----:B------:R-:W-:Y:S05]  /*0200*/  EXIT ;  /* 0x000000000000794d */ /* 0x000fea0003800000 */
.L_x_0:
[----:B------:R-:W-:-:S00]  /*0210*/  BRA `(.L_x_0) ;  /* 0xfffffffc00fc7947 */ /* 0x000fc0000383ffff */
[----:B------:R-:W-:-:S00]  /*0220*/  NOP ;  /* 0x0000000000007918 */ /* 0x000fc00000000000 */
        /* <DEDUP_REMOVED lines=13> */
.L_x_1:


//--------------------- .nv.constant0.triton_poi_fused_add_clamp_57 --------------------------
	.section	.nv.constant0.triton_poi_fused_add_clamp_57,"a",@progbits
	.sectionflags	@""
	.align	4
.nv.constant0.triton_poi_fused_add_clamp_57:
	.zero		540
